	.headerflags	@"EF_CUDA_TEXMODE_UNIFIED EF_CUDA_64BIT_ADDRESS EF_CUDA_ACCELERATORS EF_CUDA_SM90 EF_CUDA_VIRTUAL_SM(EF_CUDA_SM90)"
	.elftype	@"ET_EXEC"


//--------------------- .nv.info                  --------------------------
	.section	.nv.info,"",@"SHT_CUDA_INFO"
	.align	4


	//----- nvinfo : EIATTR_REGCOUNT
	.align		4
        /*0000*/ 	.byte	0x04, 0x2f
        /*0002*/ 	.short	(.L_3 - .L_2)
	.align		4
.L_2:
        /*0004*/ 	.word	index@(triton_per_fused__native_batch_norm_legit_no_training_add_mean_relu_9)
        /*0008*/ 	.word	0x0000001d


	//----- nvinfo : EIATTR_MIN_STACK_SIZE
	.align		4
.L_3:
        /*000c*/ 	.byte	0x04, 0x12
        /*000e*/ 	.short	(.L_5 - .L_4)
	.align		4
.L_4:
        /*0010*/ 	.word	index@(triton_per_fused__native_batch_norm_legit_no_training_add_mean_relu_9)
        /*0014*/ 	.word	0x00000000


	//----- nvinfo : EIATTR_FRAME_SIZE
	.align		4
.L_5:
        /*0018*/ 	.byte	0x04, 0x11
        /*001a*/ 	.short	(.L_7 - .L_6)
	.align		4
.L_6:
        /*001c*/ 	.word	index@(triton_per_fused__native_batch_norm_legit_no_training_add_mean_relu_9)
        /*0020*/ 	.word	0x00000000


	//----- nvinfo : EIATTR_MIN_STACK_SIZE
	.align		4
.L_7:
        /*0024*/ 	.byte	0x04, 0x12
        /*0026*/ 	.short	(.L_9 - .L_8)
	.align		4
.L_8:
        /*0028*/ 	.word	index@(triton_per_fused__native_batch_norm_legit_no_training_add_mean_relu_9)
        /*002c*/ 	.word	0x00000000
.L_9:


//--------------------- .nv.info.triton_per_fused__native_batch_norm_legit_no_training_add_mean_relu_9 --------------------------
	.section	.nv.info.triton_per_fused__native_batch_norm_legit_no_training_add_mean_relu_9,"",@"SHT_CUDA_INFO"
	.sectionflags	@""
	.align	4


	//----- nvinfo : EIATTR_CUDA_API_VERSION
	.align		4
        /*0000*/ 	.byte	0x04, 0x37
        /*0002*/ 	.short	(.L_11 - .L_10)
.L_10:
        /*0004*/ 	.word	0x0000007c


	//----- nvinfo : EIATTR_KPARAM_INFO
	.align		4
.L_11:
        /*0008*/ 	.byte	0x04, 0x17
        /*000a*/ 	.short	(.L_13 - .L_12)
.L_12:
        /*000c*/ 	.word	0x00000000
        /*0010*/ 	.short	0x0009
        /*0012*/ 	.short	0x0044
        /*0014*/ 	.byte	0x00, 0xf0, 0x11, 0x00


	//----- nvinfo : EIATTR_KPARAM_INFO
	.align		4
.L_13:
        /*0018*/ 	.byte	0x04, 0x17
        /*001a*/ 	.short	(.L_15 - .L_14)
.L_14:
        /*001c*/ 	.word	0x00000000
        /*0020*/ 	.short	0x0008
        /*0022*/ 	.short	0x0040
        /*0024*/ 	.byte	0x00, 0xf0, 0x11, 0x00


	//----- nvinfo : EIATTR_KPARAM_INFO
	.align		4
.L_15:
        /*0028*/ 	.byte	0x04, 0x17
        /*002a*/ 	.short	(.L_17 - .L_16)
.L_16:
        /*002c*/ 	.word	0x00000000
        /*0030*/ 	.short	0x0007
        /*0032*/ 	.short	0x0038
        /*0034*/ 	.byte	0x00, 0xf4, 0x21, 0x00


	//----- nvinfo : EIATTR_KPARAM_INFO
	.align		4
.L_17:
        /*0038*/ 	.byte	0x04, 0x17
        /*003a*/ 	.short	(.L_19 - .L_18)
.L_18:
        /*003c*/ 	.word	0x00000000
        /*0040*/ 	.short	0x0006
        /*0042*/ 	.short	0x0030
        /*0044*/ 	.byte	0x00, 0xf4, 0x21, 0x00


	//----- nvinfo : EIATTR_KPARAM_INFO
	.align		4
.L_19:
        /*0048*/ 	.byte	0x04, 0x17
        /*004a*/ 	.short	(.L_21 - .L_20)
.L_20:
        /*004c*/ 	.word	0x00000000
        /*0050*/ 	.short	0x0005
        /*0052*/ 	.short	0x0028
        /*0054*/ 	.byte	0x00, 0xf4, 0x21, 0x00


	//----- nvinfo : EIATTR_KPARAM_INFO
	.align		4
.L_21:
        /*0058*/ 	.byte	0x04, 0x17
        /*005a*/ 	.short	(.L_23 - .L_22)
.L_22:
        /*005c*/ 	.word	0x00000000
        /*0060*/ 	.short	0x0004
        /*0062*/ 	.short	0x0020
        /*0064*/ 	.byte	0x00, 0xf4, 0x21, 0x00


	//----- nvinfo : EIATTR_KPARAM_INFO
	.align		4
.L_23:
        /*0068*/ 	.byte	0x04, 0x17
        /*006a*/ 	.short	(.L_25 - .L_24)
.L_24:
        /*006c*/ 	.word	0x00000000
        /*0070*/ 	.short	0x0003
        /*0072*/ 	.short	0x0018
        /*0074*/ 	.byte	0x00, 0xf4, 0x21, 0x00


	//----- nvinfo : EIATTR_KPARAM_INFO
	.align		4
.L_25:
        /*0078*/ 	.byte	0x04, 0x17
        /*007a*/ 	.short	(.L_27 - .L_26)
.L_26:
        /*007c*/ 	.word	0x00000000
        /*0080*/ 	.short	0x0002
        /*0082*/ 	.short	0x0010
        /*0084*/ 	.byte	0x00, 0xf4, 0x21, 0x00


	//----- nvinfo : EIATTR_KPARAM_INFO
	.align		4
.L_27:
        /*0088*/ 	.byte	0x04, 0x17
        /*008a*/ 	.short	(.L_29 - .L_28)
.L_28:
        /*008c*/ 	.word	0x00000000
        /*0090*/ 	.short	0x0001
        /*0092*/ 	.short	0x0008
        /*0094*/ 	.byte	0x00, 0xf4, 0x21, 0x00


	//----- nvinfo : EIATTR_KPARAM_INFO
	.align		4
.L_29:
        /*0098*/ 	.byte	0x04, 0x17
        /*009a*/ 	.short	(.L_31 - .L_30)
.L_30:
        /*009c*/ 	.word	0x00000000
        /*00a0*/ 	.short	0x0000
        /*00a2*/ 	.short	0x0000
        /*00a4*/ 	.byte	0x00, 0xf4, 0x21, 0x00


	//----- nvinfo : EIATTR_SPARSE_MMA_MASK
	.align		4
.L_31:
        /*00a8*/ 	.byte	0x03, 0x50
        /*00aa*/ 	.short	0x0000


	//----- nvinfo : EIATTR_MAXREG_COUNT
	.align		4
        /*00ac*/ 	.byte	0x03, 0x1b
        /*00ae*/ 	.short	0x00ff


	//----- nvinfo : EIATTR_COOP_GROUP_MASK_REGIDS
	.align		4
        /*00b0*/ 	.byte	0x04, 0x29
        /*00b2*/ 	.short	(.L_33 - .L_32)


	//   ....[0]....
.L_32:
        /*00b4*/ 	.word	0xffffffff


	//   ....[1]....
        /*00b8*/ 	.word	0xffffffff


	//   ....[2]....
        /*00bc*/ 	.word	0xffffffff


	//   ....[3]....
        /*00c0*/ 	.word	0xffffffff


	//   ....[4]....
        /*00c4*/ 	.word	0xffffffff


	//   ....[5]....
        /*00c8*/ 	.word	0xffffffff


	//----- nvinfo : EIATTR_COOP_GROUP_INSTR_OFFSETS
	.align		4
.L_33:
        /*00cc*/ 	.byte	0x04, 0x28
        /*00ce*/ 	.short	(.L_35 - .L_34)


	//   ....[0]....
.L_34:
        /*00d0*/ 	.word	0x00000500


	//   ....[1]....
        /*00d4*/ 	.word	0x00000530


	//   ....[2]....
        /*00d8*/ 	.word	0x00000560


	//   ....[3]....
        /*00dc*/ 	.word	0x00000590


	//   ....[4]....
        /*00e0*/ 	.word	0x000005b0


	//   ....[5]....
        /*00e4*/ 	.word	0x00000640


	//----- nvinfo : EIATTR_EXIT_INSTR_OFFSETS
	.align		4
.L_35:
        /*00e8*/ 	.byte	0x04, 0x1c
        /*00ea*/ 	.short	(.L_37 - .L_36)


	//   ....[0]....
.L_36:
        /*00ec*/ 	.word	0x000006f0


	//   ....[1]....
        /*00f0*/ 	.word	0x00000720


	//----- nvinfo : EIATTR_REQNTID
	.align		4
.L_37:
        /*00f4*/ 	.byte	0x04, 0x10
        /*00f6*/ 	.short	(.L_39 - .L_38)
.L_38:
        /*00f8*/ 	.word	0x00000040
        /*00fc*/ 	.word	0x00000001
        /*0100*/ 	.word	0x00000001


	//----- nvinfo : EIATTR_CBANK_PARAM_SIZE
	.align		4
.L_39:
        /*0104*/ 	.byte	0x03, 0x19
        /*0106*/ 	.short	0x0048


	//----- nvinfo : EIATTR_PARAM_CBANK
	.align		4
        /*0108*/ 	.byte	0x04, 0x0a
        /*010a*/ 	.short	(.L_41 - .L_40)
	.align		4
.L_40:
        /*010c*/ 	.word	index@(.nv.constant0.triton_per_fused__native_batch_norm_legit_no_training_add_mean_relu_9)
        /*0110*/ 	.short	0x0210
        /*0112*/ 	.short	0x0048


	//----- nvinfo : EIATTR_SW_WAR
	.align		4
.L_41:
        /*0114*/ 	.byte	0x04, 0x36
        /*0116*/ 	.short	(.L_43 - .L_42)
.L_42:
        /*0118*/ 	.word	0x00000008
.L_43:


//--------------------- .nv.callgraph             --------------------------
	.section	.nv.callgraph,"",@"SHT_CUDA_CALLGRAPH"
	.align	4
	.sectionentsize	8
	.align		4
        /*0000*/ 	.word	0x00000000
	.align		4
        /*0004*/ 	.word	0xffffffff
	.align		4
        /*0008*/ 	.word	0x00000000
	.align		4
        /*000c*/ 	.word	0xfffffffe
	.align		4
        /*0010*/ 	.word	0x00000000
	.align		4
        /*0014*/ 	.word	0xfffffffd
	.align		4
        /*0018*/ 	.word	0x00000000
	.align		4
        /*001c*/ 	.word	0xfffffffc


//--------------------- .nv.constant4             --------------------------
	.section	.nv.constant4,"a",@progbits
	.align	8
	.align		8
.nv.constant4:
        /*0000*/ 	.dword	_$_str
	.align		8
        /*0008*/ 	.dword	_$_str_$_2


//--------------------- .text.triton_per_fused__native_batch_norm_legit_no_training_add_mean_relu_9 --------------------------
	.section	.text.triton_per_fused__native_batch_norm_legit_no_training_add_mean_relu_9,"ax",@progbits
	.sectionflags	@"SHF_BARRIERS=1"
	.align	128
        .global         triton_per_fused__native_batch_norm_legit_no_training_add_mean_relu_9
        .type           triton_per_fused__native_batch_norm_legit_no_training_add_mean_relu_9,@function
        .size           triton_per_fused__native_batch_norm_legit_no_training_add_mean_relu_9,(.L_x_1 - triton_per_fused__native_batch_norm_legit_no_training_add_mean_relu_9)
        .other          triton_per_fused__native_batch_norm_legit_no_training_add_mean_relu_9,@"STO_CUDA_ENTRY STV_DEFAULT"
triton_per_fused__native_batch_norm_legit_no_training_add_mean_relu_9:
.text.triton_per_fused__native_batch_norm_legit_no_training_add_mean_relu_9:
[----:B------:R-:W0:Y:S01]  /*0000*/  LDC R1, c[0x0][0x28] ;  /* 0x00000a00ff017b82 */ /* 0x000e220000000800 */
[----:B------:R-:W1:Y:S07]  /*0010*/  S2R R0, SR_CTAID.X ;  /* 0x0000000000007919 */ /* 0x000e6e0000002500 */
[----:B------:R-:W2:Y:S01]  /*0020*/  LDC.64 R16, c[0x0][0x230] ;  /* 0x00008c00ff107b82 */ /* 0x000ea20000000a00 */
[----:B------:R-:W-:Y:S01]  /*0030*/  ULDC.64 UR6, c[0x0][0x208] ;  /* 0x0000820000067ab9 */ /* 0x000fe20000000a00 */
[----:B------:R-:W3:Y:S06]  /*0040*/  S2R R12, SR_TID.X ;  /* 0x00000000000c7919 */ /* 0x000eec0000002100 */
[----:B------:R-:W4:Y:S08]  /*0050*/  LDC.64 R4, c[0x0][0x220] ;  /* 0x00008800ff047b82 */ /* 0x000f300000000a00 */
[----:B------:R-:W5:Y:S08]  /*0060*/  LDC.64 R20, c[0x0][0x228] ;  /* 0x00008a00ff147b82 */ /* 0x000f700000000a00 */
[----:B------:R-:W4:Y:S01]  /*0070*/  LDC.64 R8, c[0x0][0x238] ;  /* 0x00008e00ff087b82 */ /* 0x000f220000000a00 */
[----:B-1----:R-:W-:-:S07]  /*0080*/  SHF.R.S32.HI R3, RZ, 0x1f, R0 ;  /* 0x0000001fff037819 */ /* 0x002fce0000011400 */
[----:B------:R-:W1:Y:S01]  /*0090*/  LDC.64 R10, c[0x0][0x240] ;  /* 0x00009000ff0a7b82 */ /* 0x000e620000000a00 */
[----:B------:R-:W-:-:S04]  /*00a0*/  LEA.HI R3, R3, R0, RZ, 0x8 ;  /* 0x0000000003037211 */ /* 0x000fc800078f40ff */
[----:B------:R-:W-:-:S04]  /*00b0*/  LOP3.LUT R3, R3, 0xffffff00, RZ, 0xc0, !PT ;  /* 0xffffff0003037812 */ /* 0x000fc800078ec0ff */
[----:B------:R-:W-:Y:S02]  /*00c0*/  IADD3 R19, -R3, R0, RZ ;  /* 0x0000000003137210 */ /* 0x000fe40007ffe1ff */
[----:B---3--:R-:W-:Y:S01]  /*00d0*/  SHF.L.U32 R15, R12, 0x2, RZ ;  /* 0x000000020c0f7819 */ /* 0x008fe200000006ff */
[----:B------:R-:W3:Y:S02]  /*00e0*/  LDC.64 R2, c[0x0][0x218] ;  /* 0x00008600ff027b82 */ /* 0x000ee40000000a00 */
[----:B--2---:R-:W-:-:S06]  /*00f0*/  IMAD.WIDE R16, R19, 0x4, R16 ;  /* 0x0000000413107825 */ /* 0x004fcc00078e0210 */
[----:B------:R-:W2:Y:S01]  /*0100*/  LDG.E.EL R16, desc[UR6][R16.64] ;  /* 0x0000000610107981 */ /* 0x000ea2000c2e1900 */
[----:B------:R-:W-:Y:S01]  /*0110*/  LOP3.LUT R13, R15, 0xfc, RZ, 0xc0, !PT ;  /* 0x000000fc0f0d7812 */ /* 0x000fe200078ec0ff */
[----:B-----5:R-:W-:-:S03]  /*0120*/  IMAD.WIDE R20, R19, 0x4, R20 ;  /* 0x0000000413147825 */ /* 0x020fc600078e0214 */
[----:B------:R-:W-:-:S05]  /*0130*/  LEA R13, R0, R13, 0x8 ;  /* 0x0000000d000d7211 */ /* 0x000fca00078e40ff */
[----:B----4-:R-:W-:Y:S01]  /*0140*/  IMAD.WIDE R4, R13, 0x4, R4 ;  /* 0x000000040d047825 */ /* 0x010fe200078e0204 */
[----:B------:R4:W5:Y:S05]  /*0150*/  LDG.E.EL R17, desc[UR6][R20.64] ;  /* 0x0000000614117981 */ /* 0x00096a000c2e1900 */
[----:B------:R-:W5:Y:S01]  /*0160*/  LDG.E.128 R4, desc[UR6][R4.64] ;  /* 0x0000000604047981 */ /* 0x000f62000c1e1d00 */
[----:B0-----:R-:W-:-:S04]  /*0170*/  IMAD.WIDE R22, R19, 0x4, R8 ;  /* 0x0000000413167825 */ /* 0x001fc800078e0208 */
[----:B-1----:R-:W-:Y:S01]  /*0180*/  IMAD.WIDE R24, R19, 0x4, R10 ;  /* 0x0000000413187825 */ /* 0x002fe200078e020a */
[----:B------:R-:W5:Y:S04]  /*0190*/  LDG.E.EL R18, desc[UR6][R22.64] ;  /* 0x0000000616127981 */ /* 0x000f68000c2e1900 */
[----:B------:R-:W5:Y:S01]  /*01a0*/  LDG.E.EL R19, desc[UR6][R24.64] ;  /* 0x0000000618137981 */ /* 0x000f62000c2e1900 */
[----:B---3--:R-:W-:-:S05]  /*01b0*/  IMAD.WIDE R2, R13, 0x4, R2 ;  /* 0x000000040d027825 */ /* 0x008fca00078e0202 */
[----:B------:R0:W3:Y:S01]  /*01c0*/  LDG.E.128 R8, desc[UR6][R2.64] ;  /* 0x0000000602087981 */ /* 0x0000e2000c1e1d00 */
[----:B----4-:R-:W-:Y:S01]  /*01d0*/  HFMA2.MMA R21, -RZ, RZ, 1.625, 0 ;  /* 0x3e800000ff157435 */ /* 0x010fe200000001ff */
[----:B------:R-:W1:Y:S01]  /*01e0*/  S2UR UR5, SR_CgaCtaId ;  /* 0x00000000000579c3 */ /* 0x000e620000008800 */
[----:B------:R-:W-:Y:S02]  /*01f0*/  UMOV UR4, 0x400 ;  /* 0x0000040000047882 */ /* 0x000fe40000000000 */
[----:B-1----:R-:W-:Y:S01]  /*0200*/  UPRMT UR4, UR5, 0x654, UR4 ;  /* 0x0000065405047896 */ /* 0x002fe20008000004 */
[----:B--2---:R-:W-:-:S04]  /*0210*/  FADD R16, R16, 9.9999997473787516356e-06 ;  /* 0x3727c5ac10107421 */ /* 0x004fc80000000000 */
[----:B------:R-:W1:Y:S01]  /*0220*/  MUFU.SQRT R26, R16 ;  /* 0x00000010001a7308 */ /* 0x000e620000002000 */
[--C-:B-----5:R-:W-:Y:S01]  /*0230*/  FADD R4, R4, -R17.reuse ;  /* 0x8000001104047221 */ /* 0x120fe20000000000 */
[--C-:B------:R-:W-:Y:S01]  /*0240*/  FADD R5, R5, -R17.reuse ;  /* 0x8000001105057221 */ /* 0x100fe20000000000 */
[--C-:B------:R-:W-:Y:S01]  /*0250*/  FADD R6, R6, -R17.reuse ;  /* 0x8000001106067221 */ /* 0x100fe20000000000 */
[C---:B-1----:R-:W-:Y:S01]  /*0260*/  FSETP.GT.AND P0, PT, R26.reuse, 8.50705917302346158658e+37, PT ;  /* 0x7e8000001a00780b */ /* 0x042fe20003f04000 */
[----:B------:R-:W-:Y:S01]  /*0270*/  FADD R7, R7, -R17 ;  /* 0x8000001107077221 */ /* 0x000fe20000000000 */
[----:B------:R-:W-:Y:S02]  /*0280*/  FSETP.GEU.AND P1, PT, R26, 1.175494350822287508e-38, PT ;  /* 0x008000001a00780b */ /* 0x000fe40003f2e000 */
[----:B------:R-:W-:-:S09]  /*0290*/  FSEL R21, R21, 1, P0 ;  /* 0x3f80000015157808 */ /* 0x000fd20000000000 */
[----:B------:R-:W-:Y:S02]  /*02a0*/  @P0 FMUL R26, R26, 0.25 ;  /* 0x3e8000001a1a0820 */ /* 0x000fe40000400000 */
[----:B------:R-:W-:Y:S02]  /*02b0*/  @!P1 FMUL R21, R21, 16777216 ;  /* 0x4b80000015159820 */ /* 0x000fe40000400000 */
[----:B------:R-:W-:-:S06]  /*02c0*/  @!P1 FMUL R26, R26, 16777216 ;  /* 0x4b8000001a1a9820 */ /* 0x000fcc0000400000 */
[----:B------:R-:W1:Y:S02]  /*02d0*/  MUFU.RCP R26, R26 ;  /* 0x0000001a001a7308 */ /* 0x000e640000001000 */
[----:B-1----:R-:W-:-:S04]  /*02e0*/  FMUL R21, R26, R21 ;  /* 0x000000151a157220 */ /* 0x002fc80000400000 */
[-C--:B------:R-:W-:Y:S01]  /*02f0*/  FMUL R4, R4, R21.reuse ;  /* 0x0000001504047220 */ /* 0x080fe20000400000 */
[-C--:B0-----:R-:W-:Y:S01]  /*0300*/  FMUL R2, R5, R21.reuse ;  /* 0x0000001505027220 */ /* 0x081fe20000400000 */
[-C--:B------:R-:W-:Y:S02]  /*0310*/  FMUL R6, R6, R21.reuse ;  /* 0x0000001506067220 */ /* 0x080fe40000400000 */
[C-C-:B------:R-:W-:Y:S01]  /*0320*/  FFMA R4, R18.reuse, R4, R19.reuse ;  /* 0x0000000412047223 */ /* 0x140fe20000000013 */
[C-C-:B------:R-:W-:Y:S01]  /*0330*/  FFMA R3, R18.reuse, R2, R19.reuse ;  /* 0x0000000212037223 */ /* 0x140fe20000000013 */
[--C-:B------:R-:W-:Y:S01]  /*0340*/  FFMA R6, R18, R6, R19.reuse ;  /* 0x0000000612067223 */ /* 0x100fe20000000013 */
[----:B------:R-:W-:Y:S02]  /*0350*/  FMUL R2, R7, R21 ;  /* 0x0000001507027220 */ /* 0x000fe40000400000 */
[----:B------:R-:W-:Y:S02]  /*0360*/  FSETP.GEU.AND P0, PT, R4, RZ, PT ;  /* 0x000000ff0400720b */ /* 0x000fe40003f0e000 */
[----:B------:R-:W-:Y:S01]  /*0370*/  FSETP.GEU.AND P1, PT, R3, RZ, PT ;  /* 0x000000ff0300720b */ /* 0x000fe20003f2e000 */
[----:B------:R-:W-:Y:S01]  /*0380*/  FFMA R2, R18, R2, R19 ;  /* 0x0000000212027223 */ /* 0x000fe20000000013 */
[----:B------:R-:W-:-:S02]  /*0390*/  FSEL R5, R4, RZ, P0 ;  /* 0x000000ff04057208 */ /* 0x000fc40000000000 */
[----:B------:R-:W-:Y:S02]  /*03a0*/  FSETP.GEU.AND P2, PT, R6, RZ, PT ;  /* 0x000000ff0600720b */ /* 0x000fe40003f4e000 */
[----:B------:R-:W-:Y:S02]  /*03b0*/  FSEL R4, R3, RZ, P1 ;  /* 0x000000ff03047208 */ /* 0x000fe40000800000 */
[----:B---3--:R-:W-:Y:S01]  /*03c0*/  FSETP.GEU.AND P0, PT, R5, -R8, PT ;  /* 0x800000080500720b */ /* 0x008fe20003f0e000 */
[----:B------:R-:W-:Y:S01]  /*03d0*/  FADD R5, R8, R5 ;  /* 0x0000000508057221 */ /* 0x000fe20000000000 */
[----:B------:R-:W-:Y:S02]  /*03e0*/  FSEL R3, R6, RZ, P2 ;  /* 0x000000ff06037208 */ /* 0x000fe40001000000 */
[----:B------:R-:W-:Y:S02]  /*03f0*/  FSETP.GEU.AND P2, PT, R2, RZ, PT ;  /* 0x000000ff0200720b */ /* 0x000fe40003f4e000 */
[----:B------:R-:W-:Y:S01]  /*0400*/  FSETP.GEU.AND P3, PT, R4, -R9, PT ;  /* 0x800000090400720b */ /* 0x000fe20003f6e000 */
[----:B------:R-:W-:Y:S01]  /*0410*/  FADD R9, R9, R4 ;  /* 0x0000000409097221 */ /* 0x000fe20000000000 */
[----:B------:R-:W-:Y:S01]  /*0420*/  FSEL R2, R2, RZ, P2 ;  /* 0x000000ff02027208 */ /* 0x000fe20001000000 */
[----:B------:R-:W-:Y:S01]  /*0430*/  FADD R6, R10, R3 ;  /* 0x000000030a067221 */ /* 0x000fe20000000000 */
[----:B------:R-:W-:-:S02]  /*0440*/  FSEL R4, R5, RZ, P0 ;  /* 0x000000ff05047208 */ /* 0x000fc40000000000 */
[----:B------:R-:W-:Y:S01]  /*0450*/  FSETP.GEU.AND P1, PT, R3, -R10, PT ;  /* 0x8000000a0300720b */ /* 0x000fe20003f2e000 */
[----:B------:R-:W-:Y:S01]  /*0460*/  FADD R7, R11, R2 ;  /* 0x000000020b077221 */ /* 0x000fe20000000000 */
[----:B------:R-:W-:Y:S02]  /*0470*/  FSEL R5, R9, RZ, P3 ;  /* 0x000000ff09057208 */ /* 0x000fe40001800000 */
[----:B------:R-:W-:Y:S02]  /*0480*/  FSETP.GEU.AND P0, PT, R2, -R11, PT ;  /* 0x8000000b0200720b */ /* 0x000fe40003f0e000 */
[----:B------:R-:W-:Y:S01]  /*0490*/  FSEL R6, R6, RZ, P1 ;  /* 0x000000ff06067208 */ /* 0x000fe20000800000 */
[----:B------:R-:W-:Y:S01]  /*04a0*/  FADD R3, R4, R5 ;  /* 0x0000000504037221 */ /* 0x000fe20000000000 */
[----:B------:R-:W-:Y:S02]  /*04b0*/  FSEL R7, R7, RZ, P0 ;  /* 0x000000ff07077208 */ /* 0x000fe40000000000 */
[----:B------:R-:W-:Y:S01]  /*04c0*/  LOP3.LUT P0, RZ, R12, 0x1f, RZ, 0xc0, !PT ;  /* 0x0000001f0cff7812 */ /* 0x000fe2000780c0ff */
[----:B------:R-:W-:Y:S01]  /*04d0*/  FADD R2, R6, R3 ;  /* 0x0000000306027221 */ /* 0x000fe20000000000 */
[----:B------:R-:W-:-:S03]  /*04e0*/  ISETP.GE.AND P1, PT, R12, 0x2, PT ;  /* 0x000000020c00780c */ /* 0x000fc60003f26270 */
[----:B------:R-:W-:-:S05]  /*04f0*/  FADD R2, R7, R2 ;  /* 0x0000000207027221 */ /* 0x000fca0000000000 */
[----:B------:R-:W0:Y:S02]  /*0500*/  SHFL.BFLY PT, R3, R2, 0x10, 0x1f ;  /* 0x0e001f0002037f89 */ /* 0x000e2400000e0000 */
[----:B0-----:R-:W-:Y:S01]  /*0510*/  FADD R3, R2, R3 ;  /* 0x0000000302037221 */ /* 0x001fe20000000000 */
[----:B------:R-:W-:-:S04]  /*0520*/  SHF.R.U32.HI R2, RZ, 0x3, R12 ;  /* 0x00000003ff027819 */ /* 0x000fc8000001160c */
[----:B------:R-:W0:Y:S01]  /*0530*/  SHFL.BFLY PT, R8, R3, 0x8, 0x1f ;  /* 0x0d001f0003087f89 */ /* 0x000e2200000e0000 */
[----:B------:R-:W-:Y:S01]  /*0540*/  LOP3.LUT R2, R2, 0x4, RZ, 0xc0, !PT ;  /* 0x0000000402027812 */ /* 0x000fe200078ec0ff */
[----:B0-----:R-:W-:-:S05]  /*0550*/  FADD R8, R3, R8 ;  /* 0x0000000803087221 */ /* 0x001fca0000000000 */
[----:B------:R-:W0:Y:S02]  /*0560*/  SHFL.BFLY PT, R9, R8, 0x4, 0x1f ;  /* 0x0c801f0008097f89 */ /* 0x000e2400000e0000 */
[----:B0-----:R-:W-:Y:S01]  /*0570*/  FADD R9, R8, R9 ;  /* 0x0000000908097221 */ /* 0x001fe20000000000 */
[----:B------:R-:W-:-:S04]  /*0580*/  LOP3.LUT R8, R12, 0x1, RZ, 0xc0, !PT ;  /* 0x000000010c087812 */ /* 0x000fc800078ec0ff */
[----:B------:R-:W0:Y:S02]  /*0590*/  SHFL.BFLY PT, R10, R9, 0x2, 0x1f ;  /* 0x0c401f00090a7f89 */ /* 0x000e2400000e0000 */
[----:B0-----:R-:W-:-:S05]  /*05a0*/  FADD R10, R9, R10 ;  /* 0x0000000a090a7221 */ /* 0x001fca0000000000 */
[----:B------:R-:W0:Y:S02]  /*05b0*/  SHFL.BFLY PT, R11, R10, 0x1, 0x1f ;  /* 0x0c201f000a0b7f89 */ /* 0x000e2400000e0000 */
[----:B0-----:R-:W-:-:S05]  /*05c0*/  FADD R11, R10, R11 ;  /* 0x0000000b0a0b7221 */ /* 0x001fca0000000000 */
[----:B------:R-:W-:Y:S01]  /*05d0*/  @!P0 STS [R2+UR4], R11 ;  /* 0x0000000b02008988 */ /* 0x000fe20008000804 */
[----:B------:R-:W-:Y:S01]  /*05e0*/  BAR.SYNC.DEFER_BLOCKING 0x0 ;  /* 0x0000000000007b1d */ /* 0x000fe20000010000 */
[----:B------:R-:W-:-:S04]  /*05f0*/  ISETP.NE.U32.AND P0, PT, R8, 0x1, PT ;  /* 0x000000010800780c */ /* 0x000fc80003f05070 */
[----:B------:R-:W-:-:S03]  /*0600*/  ISETP.LT.AND P0, PT, R12, 0x2, P0 ;  /* 0x000000020c00780c */ /* 0x000fc60000701270 */
[----:B------:R-:W0:Y:S01]  /*0610*/  LDC.64 R8, c[0x0][0x210] ;  /* 0x00008400ff087b82 */ /* 0x000e220000000a00 */
[----:B------:R-:W1:Y:S01]  /*0620*/  @!P1 LDS R14, [R15+UR4] ;  /* 0x000000040f0e9984 */ /* 0x000e620008000800 */
[----:B0-----:R-:W-:-:S03]  /*0630*/  IMAD.WIDE R8, R0, 0x4, R8 ;  /* 0x0000000400087825 */ /* 0x001fc600078e0208 */
[----:B-1----:R-:W0:Y:S02]  /*0640*/  SHFL.BFLY PT, R3, R14, 0x1, 0x1f ;  /* 0x0c201f000e037f89 */ /* 0x002e2400000e0000 */
[----:B0-----:R-:W-:Y:S02]  /*0650*/  FADD R10, R14, R3 ;  /* 0x000000030e0a7221 */ /* 0x001fe40000000000 */
[----:B------:R-:W0:Y:S03]  /*0660*/  LDC.64 R2, c[0x0][0x248] ;  /* 0x00009200ff027b82 */ /* 0x000e260000000a00 */
[----:B------:R-:W-:Y:S05]  /*0670*/  @P0 STS [R15+UR4], R10 ;  /* 0x0000000a0f000988 */ /* 0x000fea0008000804 */
[----:B------:R-:W-:Y:S01]  /*0680*/  BAR.SYNC.DEFER_BLOCKING 0x0 ;  /* 0x0000000000007b1d */ /* 0x000fe20000010000 */
[----:B------:R-:W-:Y:S01]  /*0690*/  LOP3.LUT P0, RZ, R12, 0x3f, RZ, 0xc0, !PT ;  /* 0x0000003f0cff7812 */ /* 0x000fe2000780c0ff */
[----:B0-----:R-:W-:-:S04]  /*06a0*/  IMAD.WIDE R2, R13, 0x4, R2 ;  /* 0x000000040d027825 */ /* 0x001fc800078e0202 */
[----:B------:R-:W0:Y:S04]  /*06b0*/  LDS R16, [UR4] ;  /* 0x00000004ff107984 */ /* 0x000e280008000800 */
[----:B------:R1:W-:Y:S01]  /*06c0*/  STG.E.128 desc[UR6][R2.64], R4 ;  /* 0x0000000402007986 */ /* 0x0003e2000c101d06 */
[----:B0-----:R-:W-:Y:S01]  /*06d0*/  FADD R16, RZ, R16 ;  /* 0x00000010ff107221 */ /* 0x001fe20000000000 */
[----:B------:R-:W-:Y:S06]  /*06e0*/  BAR.SYNC.DEFER_BLOCKING 0x0 ;  /* 0x0000000000007b1d */ /* 0x000fec0000010000 */
[----:B-1----:R-:W-:Y:S05]  /*06f0*/  @P0 EXIT ;  /* 0x000000000000094d */ /* 0x002fea0003800000 */
[----:B------:R-:W-:-:S05]  /*0700*/  FMUL R3, R16, 0.00390625 ;  /* 0x3b80000010037820 */ /* 0x000fca0000400000 */
[----:B------:R-:W-:Y:S01]  /*0710*/  STG.E desc[UR6][R8.64], R3 ;  /* 0x0000000308007986 */ /* 0x000fe2000c101906 */
[----:B------:R-:W-:Y:S05]  /*0720*/  EXIT ;  /* 0x000000000000794d */ /* 0x000fea0003800000 */
.L_x_0:
[----:B------:R-:W-:-:S00]  /*0730*/  BRA `(.L_x_0) ;  /* 0xfffffffc00fc7947 */ /* 0x000fc0000383ffff */
[----:B------:R-:W-:-:S00]  /*0740*/  NOP ;  /* 0x0000000000007918 */ /* 0x000fc00000000000 */
        /* <DEDUP_REMOVED lines=11> */
.L_x_1:


//--------------------- .nv.global.init           --------------------------
	.section	.nv.global.init,"aw",@progbits
.nv.global.init:
	.type		_$_str,@object
	.size		_$_str,(_$_str_$_2 - _$_str)
_$_str:
        /*0000*/ 	.byte	0x5f, 0x5f, 0x43, 0x55, 0x44, 0x41, 0x5f, 0x46, 0x54, 0x5a, 0x00
	.type		_$_str_$_2,@object
	.size		_$_str_$_2,(.L_1 - _$_str_$_2)
_$_str_$_2:
        /*000b*/ 	.byte	0x5f, 0x5f, 0x43, 0x55, 0x44, 0x41, 0x5f, 0x50, 0x52, 0x45, 0x43, 0x5f, 0x53, 0x51, 0x52, 0x54
        /*001b*/ 	.byte	0x00
.L_1:


//--------------------- .nv.shared.triton_per_fused__native_batch_norm_legit_no_training_add_mean_relu_9 --------------------------
	.section	.nv.shared.triton_per_fused__native_batch_norm_legit_no_training_add_mean_relu_9,"aw",@nobits
	.sectionflags	@""
	.align	16
	.zero		1024


//--------------------- .nv.constant0.triton_per_fused__native_batch_norm_legit_no_training_add_mean_relu_9 --------------------------
	.section	.nv.constant0.triton_per_fused__native_batch_norm_legit_no_training_add_mean_relu_9,"a",@progbits
	.sectionflags	@""
	.align	4
.nv.constant0.triton_per_fused__native_batch_norm_legit_no_training_add_mean_relu_9:
	.zero		600
